	.headerflags	@"EF_CUDA_TEXMODE_UNIFIED EF_CUDA_64BIT_ADDRESS EF_CUDA_ACCELERATORS EF_CUDA_SM90 EF_CUDA_VIRTUAL_SM(EF_CUDA_SM90)"
	.elftype	@"ET_EXEC"


//--------------------- .nv.info                  --------------------------
	.section	.nv.info,"",@"SHT_CUDA_INFO"
	.align	4


	//----- nvinfo : EIATTR_REGCOUNT
	.align		4
        /*0000*/ 	.byte	0x04, 0x2f
        /*0002*/ 	.short	(.L_1 - .L_0)
	.align		4
.L_0:
        /*0004*/ 	.word	index@(triton_poi_fused_hardtanh_mul_sigmoid_49)
        /*0008*/ 	.word	0x0000000a


	//----- nvinfo : EIATTR_MIN_STACK_SIZE
	.align		4
.L_1:
        /*000c*/ 	.byte	0x04, 0x12
        /*000e*/ 	.short	(.L_3 - .L_2)
	.align		4
.L_2:
        /*0010*/ 	.word	index@(triton_poi_fused_hardtanh_mul_sigmoid_49)
        /*0014*/ 	.word	0x00000000


	//----- nvinfo : EIATTR_FRAME_SIZE
	.align		4
.L_3:
        /*0018*/ 	.byte	0x04, 0x11
        /*001a*/ 	.short	(.L_5 - .L_4)
	.align		4
.L_4:
        /*001c*/ 	.word	index@(triton_poi_fused_hardtanh_mul_sigmoid_49)
        /*0020*/ 	.word	0x00000000


	//----- nvinfo : EIATTR_MIN_STACK_SIZE
	.align		4
.L_5:
        /*0024*/ 	.byte	0x04, 0x12
        /*0026*/ 	.short	(.L_7 - .L_6)
	.align		4
.L_6:
        /*0028*/ 	.word	index@(triton_poi_fused_hardtanh_mul_sigmoid_49)
        /*002c*/ 	.word	0x00000000
.L_7:


//--------------------- .nv.info.triton_poi_fused_hardtanh_mul_sigmoid_49 --------------------------
	.section	.nv.info.triton_poi_fused_hardtanh_mul_sigmoid_49,"",@"SHT_CUDA_INFO"
	.sectionflags	@""
	.align	4


	//----- nvinfo : EIATTR_CUDA_API_VERSION
	.align		4
        /*0000*/ 	.byte	0x04, 0x37
        /*0002*/ 	.short	(.L_9 - .L_8)
.L_8:
        /*0004*/ 	.word	0x0000007c


	//----- nvinfo : EIATTR_KPARAM_INFO
	.align		4
.L_9:
        /*0008*/ 	.byte	0x04, 0x17
        /*000a*/ 	.short	(.L_11 - .L_10)
.L_10:
        /*000c*/ 	.word	0x00000000
        /*0010*/ 	.short	0x0002
        /*0012*/ 	.short	0x0010
        /*0014*/ 	.byte	0x00, 0xf0, 0x11, 0x00


	//----- nvinfo : EIATTR_KPARAM_INFO
	.align		4
.L_11:
        /*0018*/ 	.byte	0x04, 0x17
        /*001a*/ 	.short	(.L_13 - .L_12)
.L_12:
        /*001c*/ 	.word	0x00000000
        /*0020*/ 	.short	0x0001
        /*0022*/ 	.short	0x0008
        /*0024*/ 	.byte	0x00, 0xf4, 0x21, 0x00


	//----- nvinfo : EIATTR_KPARAM_INFO
	.align		4
.L_13:
        /*0028*/ 	.byte	0x04, 0x17
        /*002a*/ 	.short	(.L_15 - .L_14)
.L_14:
        /*002c*/ 	.word	0x00000000
        /*0030*/ 	.short	0x0000
        /*0032*/ 	.short	0x0000
        /*0034*/ 	.byte	0x00, 0xf4, 0x21, 0x00


	//----- nvinfo : EIATTR_SPARSE_MMA_MASK
	.align		4
.L_15:
        /*0038*/ 	.byte	0x03, 0x50
        /*003a*/ 	.short	0x0000


	//----- nvinfo : EIATTR_MAXREG_COUNT
	.align		4
        /*003c*/ 	.byte	0x03, 0x1b
        /*003e*/ 	.short	0x00ff


	//----- nvinfo : EIATTR_EXIT_INSTR_OFFSETS
	.align		4
        /*0040*/ 	.byte	0x04, 0x1c
        /*0042*/ 	.short	(.L_17 - .L_16)


	//   ....[0]....
.L_16:
        /*0044*/ 	.word	0x00000290


	//   ....[1]....
        /*0048*/ 	.word	0x000002b0


	//----- nvinfo : EIATTR_REQNTID
	.align		4
.L_17:
        /*004c*/ 	.byte	0x04, 0x10
        /*004e*/ 	.short	(.L_19 - .L_18)
.L_18:
        /*0050*/ 	.word	0x00000080
        /*0054*/ 	.word	0x00000001
        /*0058*/ 	.word	0x00000001


	//----- nvinfo : EIATTR_CBANK_PARAM_SIZE
	.align		4
.L_19:
        /*005c*/ 	.byte	0x03, 0x19
        /*005e*/ 	.short	0x0014


	//----- nvinfo : EIATTR_PARAM_CBANK
	.align		4
        /*0060*/ 	.byte	0x04, 0x0a
        /*0062*/ 	.short	(.L_21 - .L_20)
	.align		4
.L_20:
        /*0064*/ 	.word	index@(.nv.constant0.triton_poi_fused_hardtanh_mul_sigmoid_49)
        /*0068*/ 	.short	0x0210
        /*006a*/ 	.short	0x0014


	//----- nvinfo : EIATTR_SW_WAR
	.align		4
.L_21:
        /*006c*/ 	.byte	0x04, 0x36
        /*006e*/ 	.short	(.L_23 - .L_22)
.L_22:
        /*0070*/ 	.word	0x00000008
.L_23:


//--------------------- .nv.callgraph             --------------------------
	.section	.nv.callgraph,"",@"SHT_CUDA_CALLGRAPH"
	.align	4
	.sectionentsize	8
	.align		4
        /*0000*/ 	.word	0x00000000
	.align		4
        /*0004*/ 	.word	0xffffffff
	.align		4
        /*0008*/ 	.word	0x00000000
	.align		4
        /*000c*/ 	.word	0xfffffffe
	.align		4
        /*0010*/ 	.word	0x00000000
	.align		4
        /*0014*/ 	.word	0xfffffffd
	.align		4
        /*0018*/ 	.word	0x00000000
	.align		4
        /*001c*/ 	.word	0xfffffffc


//--------------------- .text.triton_poi_fused_hardtanh_mul_sigmoid_49 --------------------------
	.section	.text.triton_poi_fused_hardtanh_mul_sigmoid_49,"ax",@progbits
	.align	128
        .global         triton_poi_fused_hardtanh_mul_sigmoid_49
        .type           triton_poi_fused_hardtanh_mul_sigmoid_49,@function
        .size           triton_poi_fused_hardtanh_mul_sigmoid_49,(.L_x_1 - triton_poi_fused_hardtanh_mul_sigmoid_49)
        .other          triton_poi_fused_hardtanh_mul_sigmoid_49,@"STO_CUDA_ENTRY STV_DEFAULT"
triton_poi_fused_hardtanh_mul_sigmoid_49:
.text.triton_poi_fused_hardtanh_mul_sigmoid_49:
[----:B------:R-:W0:Y:S02]  /*0000*/  LDC R1, c[0x0][0x28] ;  /* 0x00000a00ff017b82 */ /* 0x000e240000000800 */
[----:B------:R-:W1:Y:S01]  /*0010*/  S2R R6, SR_TID.X ;  /* 0x0000000000067919 */ /* 0x000e620000002100 */
[----:B------:R-:W2:Y:S01]  /*0020*/  LDC.64 R4, c[0x0][0x218] ;  /* 0x00008600ff047b82 */ /* 0x000ea20000000a00 */
[----:B------:R-:W-:Y:S01]  /*0030*/  ULDC.64 UR4, c[0x0][0x208] ;  /* 0x0000820000047ab9 */ /* 0x000fe20000000a00 */
[----:B------:R-:W3:Y:S01]  /*0040*/  S2R R7, SR_CTAID.X ;  /* 0x0000000000077919 */ /* 0x000ee20000002500 */
[----:B-1----:R-:W-:-:S04]  /*0050*/  LOP3.LUT R6, R6, 0x7f, RZ, 0xc0, !PT ;  /* 0x0000007f06067812 */ /* 0x002fc800078ec0ff */
[----:B---3--:R-:W-:Y:S01]  /*0060*/  LEA R7, R7, R6, 0x7 ;  /* 0x0000000607077211 */ /* 0x008fe200078e38ff */
[----:B------:R-:W-:-:S03]  /*0070*/  HFMA2.MMA R6, -RZ, RZ, 0, 0 ;  /* 0x00000000ff067435 */ /* 0x000fc600000001ff */
[----:B------:R-:W-:-:S07]  /*0080*/  ISETP.GE.AND P0, PT, R7, 0x7e00, PT ;  /* 0x00007e000700780c */ /* 0x000fce0003f06270 */
[----:B------:R-:W-:-:S05]  /*0090*/  IMAD.HI R0, R7, -0x7df7df7d, R6 ;  /* 0x8208208307007827 */ /* 0x000fca00078e0206 */
[----:B------:R-:W-:-:S04]  /*00a0*/  SHF.R.U32.HI R3, RZ, 0x1f, R0 ;  /* 0x0000001fff037819 */ /* 0x000fc80000011600 */
[CC--:B------:R-:W-:Y:S02]  /*00b0*/  LEA.HI.SX32 R6, R0.reuse, R3.reuse, 0x18 ;  /* 0x0000000300067211 */ /* 0x0c0fe400078fc2ff */
[----:B------:R-:W-:-:S03]  /*00c0*/  LEA.HI.SX32 R3, R0, R3, 0x14 ;  /* 0x0000000300037211 */ /* 0x000fc600078fa2ff */
[----:B------:R-:W-:-:S04]  /*00d0*/  IMAD R6, R6, -0x1f8, R7 ;  /* 0xfffffe0806067824 */ /* 0x000fc800078e0207 */
[----:B------:R-:W-:Y:S02]  /*00e0*/  IMAD R3, R3, 0x1f8, R6 ;  /* 0x000001f803037824 */ /* 0x000fe400078e0206 */
[----:B------:R-:W-:Y:S02]  /*00f0*/  IMAD.MOV.U32 R6, RZ, RZ, RZ ;  /* 0x000000ffff067224 */ /* 0x000fe400078e00ff */
[----:B--2---:R-:W-:Y:S02]  /*0100*/  IMAD.WIDE R4, R3, 0x4, R4 ;  /* 0x0000000403047825 */ /* 0x004fe400078e0204 */
[----:B------:R-:W1:Y:S03]  /*0110*/  LDC.64 R2, c[0x0][0x210] ;  /* 0x00008400ff027b82 */ /* 0x000e660000000a00 */
[----:B------:R2:W3:Y:S01]  /*0120*/  @!P0 LDG.E.EL R6, desc[UR4][R4.64] ;  /* 0x0000000404068981 */ /* 0x0004e2000c2e1900 */
[----:B------:R-:W-:Y:S01]  /*0130*/  MOV R0, RZ ;  /* 0x000000ff00007202 */ /* 0x000fe20000000f00 */
[----:B-1----:R-:W-:-:S05]  /*0140*/  IMAD.WIDE R2, R7, 0x4, R2 ;  /* 0x0000000407027825 */ /* 0x002fca00078e0202 */
[----:B------:R-:W4:Y:S01]  /*0150*/  @!P0 LDG.E R0, desc[UR4][R2.64] ;  /* 0x0000000402008981 */ /* 0x000f22000c1e1900 */
[----:B--2---:R-:W-:Y:S02]  /*0160*/  IMAD.MOV.U32 R4, RZ, RZ, 0x3e800000 ;  /* 0x3e800000ff047424 */ /* 0x004fe400078e00ff */
[----:B---3--:R-:W-:-:S04]  /*0170*/  FADD R6, RZ, -R6 ;  /* 0x80000006ff067221 */ /* 0x008fc80000000000 */
[----:B------:R-:W-:-:S05]  /*0180*/  FMUL R6, R6, 1.4426950216293334961 ;  /* 0x3fb8aa3b06067820 */ /* 0x000fca0000400000 */
[----:B------:R-:W-:-:S13]  /*0190*/  FSETP.GEU.AND P1, PT, R6, -126, PT ;  /* 0xc2fc00000600780b */ /* 0x000fda0003f2e000 */
[----:B------:R-:W-:-:S04]  /*01a0*/  @!P1 FMUL R6, R6, 0.5 ;  /* 0x3f00000006069820 */ /* 0x000fc80000400000 */
[----:B------:R-:W1:Y:S02]  /*01b0*/  MUFU.EX2 R7, R6 ;  /* 0x0000000600077308 */ /* 0x000e640000000800 */
[----:B-1----:R-:W-:-:S04]  /*01c0*/  @!P1 FMUL R7, R7, R7 ;  /* 0x0000000707079220 */ /* 0x002fc80000400000 */
[----:B------:R-:W-:-:S05]  /*01d0*/  FADD R7, R7, 1 ;  /* 0x3f80000007077421 */ /* 0x000fca0000000000 */
[----:B------:R-:W-:-:S04]  /*01e0*/  FSETP.GT.AND P1, PT, R7, 8.50705917302346158658e+37, PT ;  /* 0x7e8000000700780b */ /* 0x000fc80003f24000 */
[----:B------:R-:W-:-:S09]  /*01f0*/  FSEL R4, R4, 1, P1 ;  /* 0x3f80000004047808 */ /* 0x000fd20000800000 */
[----:B------:R-:W-:-:S06]  /*0200*/  @P1 FMUL R7, R7, 0.25 ;  /* 0x3e80000007071820 */ /* 0x000fcc0000400000 */
[----:B------:R-:W1:Y:S02]  /*0210*/  MUFU.RCP R7, R7 ;  /* 0x0000000700077308 */ /* 0x000e640000001000 */
[----:B-1----:R-:W-:-:S04]  /*0220*/  FMUL R5, R7, R4 ;  /* 0x0000000407057220 */ /* 0x002fc80000400000 */
[----:B----4-:R-:W-:-:S05]  /*0230*/  FMUL R0, R5, R0 ;  /* 0x0000000005007220 */ /* 0x010fca0000400000 */
[----:B------:R-:W-:-:S04]  /*0240*/  FSETP.GTU.AND P1, PT, R0, RZ, PT ;  /* 0x000000ff0000720b */ /* 0x000fc80003f2c000 */
[----:B------:R-:W-:-:S04]  /*0250*/  FSEL R5, R0, RZ, P1 ;  /* 0x000000ff00057208 */ /* 0x000fc80000800000 */
[C---:B------:R-:W-:Y:S02]  /*0260*/  FSETP.GEU.AND P2, PT, R5.reuse, 6, PT ;  /* 0x40c000000500780b */ /* 0x040fe40003f4e000 */
[----:B------:R-:W-:-:S11]  /*0270*/  FSETP.NAN.AND P1, PT, R5, R5, PT ;  /* 0x000000050500720b */ /* 0x000fd60003f28000 */
[----:B------:R-:W-:Y:S01]  /*0280*/  @P2 SEL R5, R5, 0x40c00000, P1 ;  /* 0x40c0000005052807 */ /* 0x000fe20000800000 */
[----:B------:R-:W-:Y:S06]  /*0290*/  @P0 EXIT ;  /* 0x000000000000094d */ /* 0x000fec0003800000 */
[----:B------:R-:W-:Y:S01]  /*02a0*/  STG.E desc[UR4][R2.64], R5 ;  /* 0x0000000502007986 */ /* 0x000fe2000c101904 */
[----:B------:R-:W-:Y:S05]  /*02b0*/  EXIT ;  /* 0x000000000000794d */ /* 0x000fea0003800000 */
.L_x_0:
[----:B------:R-:W-:-:S00]  /*02c0*/  BRA `(.L_x_0) ;  /* 0xfffffffc00fc7947 */ /* 0x000fc0000383ffff */
[----:B------:R-:W-:-:S00]  /*02d0*/  NOP ;  /* 0x0000000000007918 */ /* 0x000fc00000000000 */
        /* <DEDUP_REMOVED lines=10> */
.L_x_1:


//--------------------- .nv.constant0.triton_poi_fused_hardtanh_mul_sigmoid_49 --------------------------
	.section	.nv.constant0.triton_poi_fused_hardtanh_mul_sigmoid_49,"a",@progbits
	.sectionflags	@""
	.align	4
.nv.constant0.triton_poi_fused_hardtanh_mul_sigmoid_49:
	.zero		548
